.version 6.5
.target sm_30
.address_size 64

.visible .entry sin(
	.param .u64 input,
	.param .u64 output
)
{
	.reg .u64 	    in_addr;
    .reg .u64 	    out_addr;
    .reg .f32       temp;

	ld.param.u64 	in_addr, [input];
    ld.param.u64 	out_addr, [output];

    ld.f32          temp, [in_addr];
	sin.approx.f32  temp, temp;
    st.f32          [out_addr], temp;
	ret;
}


// ===== COMPILED SASS (sm_100) =====

	.target	sm_100

	.elftype	@"ET_EXEC"


//--------------------- .note.nv.tkinfo           --------------------------
	.section	.note.nv.tkinfo,"",@"SHT_NOTE"
	.sectionflags	@"SHF_NOTE_NV_TKINFO"
	.tkinfo
        /*0018*/ 	.word	0x00000002
        /*0030*/ 	.string	""
        /*0030*/ 	.string	"ptxas"
        /*0030*/ 	.string	"Cuda compilation tools, release 13.0, V13.0.88"
        /*0030*/ 	.string	"Build cuda_13.0.r13.0/compiler.36424714_0"
        /*0030*/ 	.string	"-arch sm_100 "



//--------------------- .note.nv.cuinfo           --------------------------
	.section	.note.nv.cuinfo,"",@"SHT_NOTE"
	.sectionflags	@"SHF_NOTE_NV_CUINFO"
        /*0018*/ 	.short	0x0002
        /*001a*/ 	.short	0x001e
        /*001c*/ 	.short	0x0082
	.zero		2


//--------------------- .nv.info                  --------------------------
	.section	.nv.info,"",@"SHT_CUDA_INFO"
	.align	4


	//----- nvinfo : EIATTR_REGCOUNT
	.align		4
        /*0000*/ 	.byte	0x04, 0x2f
        /*0002*/ 	.short	(.L_1 - .L_0)
	.align		4
.L_0:
        /*0004*/ 	.word	index@(sin)
        /*0008*/ 	.word	0x0000000a


	//----- nvinfo : EIATTR_FRAME_SIZE
	.align		4
.L_1:
        /*000c*/ 	.byte	0x04, 0x11
        /*000e*/ 	.short	(.L_3 - .L_2)
	.align		4
.L_2:
        /*0010*/ 	.word	index@(sin)
        /*0014*/ 	.word	0x00000000


	//----- nvinfo : EIATTR_MIN_STACK_SIZE
	.align		4
.L_3:
        /*0018*/ 	.byte	0x04, 0x12
        /*001a*/ 	.short	(.L_5 - .L_4)
	.align		4
.L_4:
        /*001c*/ 	.word	index@(sin)
        /*0020*/ 	.word	0x00000000
.L_5:


//--------------------- .nv.compat                --------------------------
	.section	.nv.compat,"",@"SHT_CUDA_COMPAT_INFO"
	.align	4
        /*0000*/ 	.byte	0x02, 0x09, 0x00, 0x00, 0x02, 0x02, 0x01, 0x00, 0x02, 0x05, 0x05, 0x00, 0x03, 0x07, 0x01, 0x01
        /*0010*/ 	.byte	0x02, 0x03, 0x00, 0x00, 0x02, 0x06, 0x01, 0x00, 0x04, 0x0b, 0x08, 0x00, 0x09, 0x00, 0x00, 0x00
        /*0020*/ 	.byte	0x00, 0x00, 0x00, 0x00


//--------------------- .nv.info.sin              --------------------------
	.section	.nv.info.sin,"",@"SHT_CUDA_INFO"
	.sectionflags	@""
	.align	4


	//----- nvinfo : EIATTR_CUDA_API_VERSION
	.align		4
        /*0000*/ 	.byte	0x04, 0x37
        /*0002*/ 	.short	(.L_7 - .L_6)
.L_6:
        /*0004*/ 	.word	0x00000082


	//----- nvinfo : EIATTR_KPARAM_INFO
	.align		4
.L_7:
        /*0008*/ 	.byte	0x04, 0x17
        /*000a*/ 	.short	(.L_9 - .L_8)
.L_8:
        /*000c*/ 	.word	0x00000000
        /*0010*/ 	.short	0x0001
        /*0012*/ 	.short	0x0008
        /*0014*/ 	.byte	0x00, 0xf0, 0x21, 0x00


	//----- nvinfo : EIATTR_KPARAM_INFO
	.align		4
.L_9:
        /*0018*/ 	.byte	0x04, 0x17
        /*001a*/ 	.short	(.L_11 - .L_10)
.L_10:
        /*001c*/ 	.word	0x00000000
        /*0020*/ 	.short	0x0000
        /*0022*/ 	.short	0x0000
        /*0024*/ 	.byte	0x00, 0xf0, 0x21, 0x00


	//----- nvinfo : EIATTR_SPARSE_MMA_MASK
	.align		4
.L_11:
        /*0028*/ 	.byte	0x03, 0x50
        /*002a*/ 	.short	0x0000


	//----- nvinfo : EIATTR_MAXREG_COUNT
	.align		4
        /*002c*/ 	.byte	0x03, 0x1b
        /*002e*/ 	.short	0x00ff


	//----- nvinfo : EIATTR_MERCURY_ISA_VERSION
	.align		4
        /*0030*/ 	.byte	0x03, 0x5f
        /*0032*/ 	.short	0x0101


	//----- nvinfo : EIATTR_VRC_CTA_INIT_COUNT
	.align		4
        /*0034*/ 	.byte	0x02, 0x4a
	.zero		1
	.zero		1


	//----- nvinfo : EIATTR_EXIT_INSTR_OFFSETS
	.align		4
        /*0038*/ 	.byte	0x04, 0x1c
        /*003a*/ 	.short	(.L_13 - .L_12)


	//   ....[0]....
.L_12:
        /*003c*/ 	.word	0x00000080


	//----- nvinfo : EIATTR_CBANK_PARAM_SIZE
	.align		4
.L_13:
        /*0040*/ 	.byte	0x03, 0x19
        /*0042*/ 	.short	0x0010


	//----- nvinfo : EIATTR_PARAM_CBANK
	.align		4
        /*0044*/ 	.byte	0x04, 0x0a
        /*0046*/ 	.short	(.L_15 - .L_14)
	.align		4
.L_14:
        /*0048*/ 	.word	index@(.nv.constant0.sin)
        /*004c*/ 	.short	0x0380
        /*004e*/ 	.short	0x0010


	//----- nvinfo : EIATTR_SW_WAR
	.align		4
.L_15:
        /*0050*/ 	.byte	0x04, 0x36
        /*0052*/ 	.short	(.L_17 - .L_16)
.L_16:
        /*0054*/ 	.word	0x00000008
.L_17:


//--------------------- .nv.callgraph             --------------------------
	.section	.nv.callgraph,"",@"SHT_CUDA_CALLGRAPH"
	.align	4
	.sectionentsize	8
	.align		4
        /*0000*/ 	.word	0x00000000
	.align		4
        /*0004*/ 	.word	0xffffffff
	.align		4
        /*0008*/ 	.word	0x00000000
	.align		4
        /*000c*/ 	.word	0xfffffffe
	.align		4
        /*0010*/ 	.word	0x00000000
	.align		4
        /*0014*/ 	.word	0xfffffffd
	.align		4
        /*0018*/ 	.word	0x00000000
	.align		4
        /*001c*/ 	.word	0xfffffffc


//--------------------- .text.sin                 --------------------------
	.section	.text.sin,"ax",@progbits
	.align	128
        .global         sin
        .type           sin,@function
        .size           sin,(.L_x_1 - sin)
        .other          sin,@"STO_CUDA_ENTRY STV_DEFAULT"
sin:
.text.sin:
[----:B------:R-:W-:Y:S08]  /*0000*/  LDC R1, c[0x0][0x37c] ;  /* 0x0000df00ff017b82 */ /* 0x000ff00000000800 */
[----:B------:R-:W0:Y:S01]  /*0010*/  LDC.64 R2, c[0x0][0x380] ;  /* 0x0000e000ff027b82 */ /* 0x000e220000000a00 */
[----:B------:R-:W0:Y:S02]  /*0020*/  LDCU.64 UR4, c[0x0][0x358] ;  /* 0x00006b00ff0477ac */ /* 0x000e240008000a00 */
[----:B0-----:R-:W2:Y:S05]  /*0030*/  LD.E R2, desc[UR4][R2.64] ;  /* 0x0000000402027980 */ /* 0x001eaa000c101900 */
[----:B------:R-:W0:Y:S01]  /*0040*/  LDC.64 R4, c[0x0][0x388] ;  /* 0x0000e200ff047b82 */ /* 0x000e220000000a00 */
[----:B--2---:R-:W-:-:S06]  /*0050*/  FMUL.RZ R7, R2, 0.15915493667125701904 ;  /* 0x3e22f98302077820 */ /* 0x004fcc000040c000 */
[----:B------:R-:W0:Y:S02]  /*0060*/  MUFU.SIN R7, R7 ;  /* 0x0000000700077308 */ /* 0x000e240000000400 */
[----:B0-----:R-:W-:Y:S01]  /*0070*/  ST.E desc[UR4][R4.64], R7 ;  /* 0x0000000704007985 */ /* 0x001fe2000c101904 */
[----:B------:R-:W-:Y:S05]  /*0080*/  EXIT ;  /* 0x000000000000794d */ /* 0x000fea0003800000 */
.L_x_0:
[----:B------:R-:W-:-:S00]  /*0090*/  BRA `(.L_x_0) ;  /* 0xfffffffc00fc7947 */ /* 0x000fc0000383ffff */
[----:B------:R-:W-:-:S00]  /*00a0*/  NOP ;  /* 0x0000000000007918 */ /* 0x000fc00000000000 */
        /* <DEDUP_REMOVED lines=13> */
.L_x_1:


//--------------------- .nv.shared.reserved.0     --------------------------
	.section	.nv.shared.reserved.0,"aw",@nobits
	.weak		__nv_reservedSMEM_offset_0_alias
	.size		__nv_reservedSMEM_offset_0_alias, 0, 64
	.other		__nv_reservedSMEM_offset_0_alias,@"STO_CUDA_RESERVED_SHARED STV_DEFAULT"
__nv_reservedSMEM_offset_0_alias:
	.zero		0
	.zero		64


//--------------------- .nv.constant0.sin         --------------------------
	.section	.nv.constant0.sin,"a",@progbits
	.sectionflags	@""
	.align	4
.nv.constant0.sin:
	.zero		912


//--------------------- SYMBOLS --------------------------

	.type		.nv.reservedSmem.offset0,@object
	.size		.nv.reservedSmem.offset0,0x4
